	.headerflags	@"EF_CUDA_TEXMODE_UNIFIED EF_CUDA_64BIT_ADDRESS EF_CUDA_SM86 EF_CUDA_VIRTUAL_SM(EF_CUDA_SM86)"
	.elftype	@"ET_EXEC"


//--------------------- .nv.info                  --------------------------
	.section	.nv.info,"",@"SHT_CUDA_INFO"
	.align	4


	//----- nvinfo : EIATTR_REGCOUNT
	.align		4
        /*0000*/ 	.byte	0x04, 0x2f
        /*0002*/ 	.short	(.L_3 - .L_2)
	.align		4
.L_2:
        /*0004*/ 	.word	index@(l2norm_fwd_kernel)
        /*0008*/ 	.word	0x00000024


	//----- nvinfo : EIATTR_MAX_STACK_SIZE
	.align		4
.L_3:
        /*000c*/ 	.byte	0x04, 0x23
        /*000e*/ 	.short	(.L_5 - .L_4)
	.align		4
.L_4:
        /*0010*/ 	.word	index@(l2norm_fwd_kernel)
        /*0014*/ 	.word	0x00000000


	//----- nvinfo : EIATTR_MIN_STACK_SIZE
	.align		4
.L_5:
        /*0018*/ 	.byte	0x04, 0x12
        /*001a*/ 	.short	(.L_7 - .L_6)
	.align		4
.L_6:
        /*001c*/ 	.word	index@(l2norm_fwd_kernel)
        /*0020*/ 	.word	0x00000000


	//----- nvinfo : EIATTR_FRAME_SIZE
	.align		4
.L_7:
        /*0024*/ 	.byte	0x04, 0x11
        /*0026*/ 	.short	(.L_9 - .L_8)
	.align		4
.L_8:
        /*0028*/ 	.word	index@(l2norm_fwd_kernel)
        /*002c*/ 	.word	0x00000000
.L_9:


//--------------------- .nv.info.l2norm_fwd_kernel --------------------------
	.section	.nv.info.l2norm_fwd_kernel,"",@"SHT_CUDA_INFO"
	.align	4


	//----- nvinfo : EIATTR_CUDA_API_VERSION
	.align		4
        /*0000*/ 	.byte	0x04, 0x37
        /*0002*/ 	.short	(.L_11 - .L_10)
.L_10:
        /*0004*/ 	.word	0x0000007b


	//----- nvinfo : EIATTR_SW2861232_WAR
	.align		4
.L_11:
        /*0008*/ 	.byte	0x01, 0x35
	.zero		2


	//----- nvinfo : EIATTR_PARAM_CBANK
	.align		4
        /*000c*/ 	.byte	0x04, 0x0a
        /*000e*/ 	.short	(.L_13 - .L_12)
	.align		4
.L_12:
        /*0010*/ 	.word	index@(.nv.constant0.l2norm_fwd_kernel)
        /*0014*/ 	.short	0x0160
        /*0016*/ 	.short	0x001c


	//----- nvinfo : EIATTR_CBANK_PARAM_SIZE
	.align		4
.L_13:
        /*0018*/ 	.byte	0x03, 0x19
        /*001a*/ 	.short	0x001c


	//----- nvinfo : EIATTR_KPARAM_INFO
	.align		4
        /*001c*/ 	.byte	0x04, 0x17
        /*001e*/ 	.short	(.L_15 - .L_14)
.L_14:
        /*0020*/ 	.word	0x00000000
        /*0024*/ 	.short	0x0003
        /*0026*/ 	.short	0x0018
        /*0028*/ 	.byte	0x00, 0xf0, 0x11, 0x00


	//----- nvinfo : EIATTR_KPARAM_INFO
	.align		4
.L_15:
        /*002c*/ 	.byte	0x04, 0x17
        /*002e*/ 	.short	(.L_17 - .L_16)
.L_16:
        /*0030*/ 	.word	0x00000000
        /*0034*/ 	.short	0x0002
        /*0036*/ 	.short	0x0010
        /*0038*/ 	.byte	0x00, 0xf0, 0x21, 0x00


	//----- nvinfo : EIATTR_KPARAM_INFO
	.align		4
.L_17:
        /*003c*/ 	.byte	0x04, 0x17
        /*003e*/ 	.short	(.L_19 - .L_18)
.L_18:
        /*0040*/ 	.word	0x00000000
        /*0044*/ 	.short	0x0001
        /*0046*/ 	.short	0x0008
        /*0048*/ 	.byte	0x00, 0xf0, 0x21, 0x00


	//----- nvinfo : EIATTR_KPARAM_INFO
	.align		4
.L_19:
        /*004c*/ 	.byte	0x04, 0x17
        /*004e*/ 	.short	(.L_21 - .L_20)
.L_20:
        /*0050*/ 	.word	0x00000000
        /*0054*/ 	.short	0x0000
        /*0056*/ 	.short	0x0000
        /*0058*/ 	.byte	0x00, 0xf0, 0x21, 0x00


	//----- nvinfo : EIATTR_MAXREG_COUNT
	.align		4
.L_21:
        /*005c*/ 	.byte	0x03, 0x1b
        /*005e*/ 	.short	0x00ff


	//----- nvinfo : EIATTR_COOP_GROUP_MASK_REGIDS
	.align		4
        /*0060*/ 	.byte	0x04, 0x29
        /*0062*/ 	.short	(.L_23 - .L_22)


	//   ....[0]....
.L_22:
        /*0064*/ 	.word	0xffffffff


	//   ....[1]....
        /*0068*/ 	.word	0xffffffff


	//   ....[2]....
        /*006c*/ 	.word	0xffffffff


	//   ....[3]....
        /*0070*/ 	.word	0xffffffff


	//   ....[4]....
        /*0074*/ 	.word	0xffffffff


	//   ....[5]....
        /*0078*/ 	.word	0xffffffff


	//   ....[6]....
        /*007c*/ 	.word	0xffffffff


	//   ....[7]....
        /*0080*/ 	.word	0xffffffff


	//----- nvinfo : EIATTR_COOP_GROUP_INSTR_OFFSETS
	.align		4
.L_23:
        /*0084*/ 	.byte	0x04, 0x28
        /*0086*/ 	.short	(.L_25 - .L_24)


	//   ....[0]....
.L_24:
        /*0088*/ 	.word	0x00000440


	//   ....[1]....
        /*008c*/ 	.word	0x00000450


	//   ....[2]....
        /*0090*/ 	.word	0x00000490


	//   ....[3]....
        /*0094*/ 	.word	0x000004b0


	//   ....[4]....
        /*0098*/ 	.word	0x00000540


	//   ....[5]....
        /*009c*/ 	.word	0x00000560


	//   ....[6]....
        /*00a0*/ 	.word	0x000005e0


	//   ....[7]....
        /*00a4*/ 	.word	0x000005f0


	//----- nvinfo : EIATTR_EXIT_INSTR_OFFSETS
	.align		4
.L_25:
        /*00a8*/ 	.byte	0x04, 0x1c
        /*00aa*/ 	.short	(.L_27 - .L_26)


	//   ....[0]....
.L_26:
        /*00ac*/ 	.word	0x00000a40


	//   ....[1]....
        /*00b0*/ 	.word	0x00000aa0


	//----- nvinfo : EIATTR_MAX_THREADS
	.align		4
.L_27:
        /*00b4*/ 	.byte	0x04, 0x05
        /*00b6*/ 	.short	(.L_29 - .L_28)
.L_28:
        /*00b8*/ 	.word	0x00000080
        /*00bc*/ 	.word	0x00000001
        /*00c0*/ 	.word	0x00000001
.L_29:


//--------------------- .nv.rel.action            --------------------------
	.section	.nv.rel.action,"",@"SHT_CUDA_RELOCINFO"
	.align	8
	.sectionentsize	8
        /*0000*/ 	.byte	0x73, 0x00, 0x00, 0x00, 0x00, 0x00, 0x00, 0x00, 0x00, 0x00, 0x00, 0x11, 0x25, 0x00, 0x05, 0x36


//--------------------- .nv.constant0.l2norm_fwd_kernel --------------------------
	.section	.nv.constant0.l2norm_fwd_kernel,"a",@progbits
	.align	4
.nv.constant0.l2norm_fwd_kernel:
	.zero		380


//--------------------- .text.l2norm_fwd_kernel   --------------------------
	.section	.text.l2norm_fwd_kernel,"ax",@progbits
	.sectionflags	@"SHF_BARRIERS=1"
	.sectioninfo	@"SHI_REGISTERS=36"
	.align	128
        .global         l2norm_fwd_kernel
        .type           l2norm_fwd_kernel,@function
        .size           l2norm_fwd_kernel,(.L_x_1 - l2norm_fwd_kernel)
        .other          l2norm_fwd_kernel,@"STO_CUDA_ENTRY STV_DEFAULT"
l2norm_fwd_kernel:
.text.l2norm_fwd_kernel:
[----:B------:R-:W-:-:S02]  /*0000*/  MOV R1, c[0x0][0x28] ;  /* 0x00000a0000017a02 */ /* 0x000fc40000000f00 */
[----:B------:R-:W0:Y:S01]  /*0010*/  S2R R0, SR_TID.X ;  /* 0x0000000000007919 */ /* 0x000e220000002100 */
[----:B------:R-:W-:Y:S01]  /*0020*/  CS2R R10, SRZ ;  /* 0x00000000000a7805 */ /* 0x000fe2000001ff00 */
[----:B------:R-:W-:Y:S02]  /*0030*/  ULDC.64 UR4, c[0x0][0x118] ;  /* 0x0000460000047ab9 */ /* 0x000fe40000000a00 */
[----:B------:R-:W1:Y:S01]  /*0040*/  S2R R13, SR_CTAID.X ;  /* 0x00000000000d7919 */ /* 0x000e620000002500 */
[----:B0-----:R-:W-:Y:S02]  /*0050*/  SHF.R.U32.HI R18, RZ, 0x4, R0 ;  /* 0x00000004ff127819 */ /* 0x001fe40000011600 */
[----:B------:R-:W-:Y:S02]  /*0060*/  SHF.L.U32 R2, R0, 0x3, RZ ;  /* 0x0000000300027819 */ /* 0x000fe400000006ff */
[----:B-1----:R-:W-:Y:S02]  /*0070*/  SHF.L.U32 R13, R13, 0x5, RZ ;  /* 0x000000050d0d7819 */ /* 0x002fe400000006ff */
[----:B------:R-:W-:-:S02]  /*0080*/  SGXT.U32 R18, R18, 0x3 ;  /* 0x000000031212781a */ /* 0x000fc40000000000 */
[----:B------:R-:W-:Y:S02]  /*0090*/  LOP3.LUT R4, R2, 0x78, RZ, 0xc0, !PT ;  /* 0x0000007802047812 */ /* 0x000fe400078ec0ff */
[C---:B------:R-:W-:Y:S02]  /*00a0*/  LOP3.LUT R9, R13.reuse, R18, RZ, 0xfc, !PT ;  /* 0x000000120d097212 */ /* 0x040fe400078efcff */
[----:B------:R-:W-:Y:S01]  /*00b0*/  LOP3.LUT R7, R13, 0x8, R18, 0xfe, !PT ;  /* 0x000000080d077812 */ /* 0x000fe200078efe12 */
[----:B------:R-:W-:Y:S01]  /*00c0*/  IMAD.WIDE.U32 R4, R4, 0x2, RZ ;  /* 0x0000000204047825 */ /* 0x000fe200078e00ff */
[----:B------:R-:W-:Y:S02]  /*00d0*/  SHF.R.S32.HI R2, RZ, 0x1f, R13 ;  /* 0x0000001fff027819 */ /* 0x000fe4000001140d */
[C---:B------:R-:W-:Y:S02]  /*00e0*/  ISETP.GE.U32.AND P1, PT, R9.reuse, 0x10, PT ;  /* 0x000000100900780c */ /* 0x040fe40003f26070 */
[----:B------:R-:W-:-:S02]  /*00f0*/  SHF.L.U32 R15, R9, 0x8, RZ ;  /* 0x00000008090f7819 */ /* 0x000fc400000006ff */
[C---:B------:R-:W-:Y:S02]  /*0100*/  ISETP.GE.U32.AND P0, PT, R7.reuse, 0x10, PT ;  /* 0x000000100700780c */ /* 0x040fe40003f06070 */
[----:B------:R-:W-:Y:S02]  /*0110*/  SHF.L.U32 R3, R7, 0x8, RZ ;  /* 0x0000000807037819 */ /* 0x000fe400000006ff */
[--C-:B------:R-:W-:Y:S02]  /*0120*/  SHF.L.U64.HI R9, R9, 0x8, R2.reuse ;  /* 0x0000000809097819 */ /* 0x100fe40000010202 */
[----:B------:R-:W-:Y:S02]  /*0130*/  LOP3.LUT R15, R15, R4, RZ, 0xfc, !PT ;  /* 0x000000040f0f7212 */ /* 0x000fe400078efcff */
[----:B------:R-:W-:Y:S02]  /*0140*/  ISETP.GE.U32.AND.EX P1, PT, R2, RZ, PT, P1 ;  /* 0x000000ff0200720c */ /* 0x000fe40003f26110 */
[----:B------:R-:W-:-:S02]  /*0150*/  SHF.L.U64.HI R7, R7, 0x8, R2 ;  /* 0x0000000807077819 */ /* 0x000fc40000010202 */
[----:B------:R-:W-:Y:S02]  /*0160*/  LOP3.LUT R3, R3, R4, RZ, 0xfc, !PT ;  /* 0x0000000403037212 */ /* 0x000fe400078efcff */
[----:B------:R-:W-:Y:S02]  /*0170*/  ISETP.GE.U32.AND.EX P0, PT, R2, RZ, PT, P0 ;  /* 0x000000ff0200720c */ /* 0x000fe40003f06100 */
[-C--:B------:R-:W-:Y:S02]  /*0180*/  LOP3.LUT R12, R9, R5.reuse, RZ, 0xfc, !PT ;  /* 0x00000005090c7212 */ /* 0x080fe400078efcff */
[----:B------:R-:W-:Y:S01]  /*0190*/  IADD3 R22, P2, R15, c[0x0][0x160], RZ ;  /* 0x000058000f167a10 */ /* 0x000fe20007f5e0ff */
[----:B------:R-:W-:Y:S01]  /*01a0*/  CS2R R8, SRZ ;  /* 0x0000000000087805 */ /* 0x000fe2000001ff00 */
[----:B------:R-:W-:Y:S02]  /*01b0*/  LOP3.LUT R14, R7, R5, RZ, 0xfc, !PT ;  /* 0x00000005070e7212 */ /* 0x000fe400078efcff */
[----:B------:R-:W-:Y:S01]  /*01c0*/  IADD3 R24, P3, R3, c[0x0][0x160], RZ ;  /* 0x0000580003187a10 */ /* 0x000fe20007f7e0ff */
[----:B------:R-:W-:Y:S01]  /*01d0*/  CS2R R4, SRZ ;  /* 0x0000000000047805 */ /* 0x000fe2000001ff00 */
[----:B------:R-:W-:Y:S01]  /*01e0*/  CS2R R6, SRZ ;  /* 0x0000000000067805 */ /* 0x000fe2000001ff00 */
[----:B------:R-:W-:-:S02]  /*01f0*/  IADD3.X R23, R12, c[0x0][0x164], RZ, P2, !PT ;  /* 0x000059000c177a10 */ /* 0x000fc400017fe4ff */
[----:B------:R-:W-:-:S03]  /*0200*/  IADD3.X R25, R14, c[0x0][0x164], RZ, P3, !PT ;  /* 0x000059000e197a10 */ /* 0x000fc60001ffe4ff */
[----:B------:R-:W2:Y:S04]  /*0210*/  @!P1 LDG.E.128 R4, [R22.64] ;  /* 0x0000000416049981 */ /* 0x000ea8000c1e1d00 */
[----:B------:R-:W3:Y:S01]  /*0220*/  @!P0 LDG.E.128 R8, [R24.64] ;  /* 0x0000000418088981 */ /* 0x000ee2000c1e1d00 */
[----:B------:R-:W-:Y:S01]  /*0230*/  LOP3.LUT R13, R13, 0x1f, R0, 0xf8, !PT ;  /* 0x0000001f0d0d7812 */ /* 0x000fe200078ef800 */
[--C-:B--2---:R-:W-:Y:S02]  /*0240*/  HADD2.F32 R17, -RZ, R4.reuse.H1_H1 ;  /* 0x30000004ff117230 */ /* 0x104fe40000004100 */
[----:B------:R-:W-:Y:S02]  /*0250*/  HADD2.F32 R20, -RZ, R4.H0_H0 ;  /* 0x20000004ff147230 */ /* 0x000fe40000004100 */
[--C-:B---3--:R-:W-:Y:S01]  /*0260*/  HADD2.F32 R16, -RZ, R8.reuse.H1_H1 ;  /* 0x30000008ff107230 */ /* 0x108fe20000004100 */
[----:B------:R-:W-:Y:S01]  /*0270*/  FMUL R21, R17, R17 ;  /* 0x0000001111157220 */ /* 0x000fe20000400000 */
[----:B------:R-:W-:-:S02]  /*0280*/  HADD2.F32 R8, -RZ, R8.H0_H0 ;  /* 0x20000008ff087230 */ /* 0x000fc40000004100 */
[----:B------:R-:W-:Y:S01]  /*0290*/  HADD2.F32 R19, -RZ, R5.H0_H0 ;  /* 0x20000005ff137230 */ /* 0x000fe20000004100 */
[----:B------:R-:W-:Y:S01]  /*02a0*/  FMUL R27, R16, R16 ;  /* 0x00000010101b7220 */ /* 0x000fe20000400000 */
[----:B------:R-:W-:Y:S01]  /*02b0*/  FFMA R26, R20, R20, R21 ;  /* 0x00000014141a7223 */ /* 0x000fe20000000015 */
[----:B------:R-:W-:Y:S02]  /*02c0*/  HADD2.F32 R4, -RZ, R9.H0_H0 ;  /* 0x20000009ff047230 */ /* 0x000fe40000004100 */
[----:B------:R-:W-:Y:S01]  /*02d0*/  FFMA R27, R8, R8, R27 ;  /* 0x00000008081b7223 */ /* 0x000fe2000000001b */
[----:B------:R-:W-:Y:S01]  /*02e0*/  HADD2.F32 R5, -RZ, R5.H1_H1 ;  /* 0x30000005ff057230 */ /* 0x000fe20000004100 */
[----:B------:R-:W-:Y:S01]  /*02f0*/  FFMA R26, R19, R19, R26 ;  /* 0x00000013131a7223 */ /* 0x000fe2000000001a */
[----:B------:R-:W-:Y:S01]  /*0300*/  HADD2.F32 R9, -RZ, R9.H1_H1 ;  /* 0x30000009ff097230 */ /* 0x000fe20000004100 */
[----:B------:R-:W-:Y:S01]  /*0310*/  FFMA R24, R4, R4, R27 ;  /* 0x0000000404187223 */ /* 0x000fe2000000001b */
[--C-:B------:R-:W-:Y:S01]  /*0320*/  HADD2.F32 R21, -RZ, R6.reuse.H0_H0 ;  /* 0x20000006ff157230 */ /* 0x100fe20000004100 */
[----:B------:R-:W-:Y:S01]  /*0330*/  FFMA R26, R5, R5, R26 ;  /* 0x00000005051a7223 */ /* 0x000fe2000000001a */
[----:B------:R-:W-:Y:S01]  /*0340*/  HADD2.F32 R22, -RZ, R6.H1_H1 ;  /* 0x30000006ff167230 */ /* 0x000fe20000004100 */
[----:B------:R-:W-:Y:S01]  /*0350*/  FFMA R27, R9, R9, R24 ;  /* 0x00000009091b7223 */ /* 0x000fe20000000018 */
[--C-:B------:R-:W-:Y:S01]  /*0360*/  HADD2.F32 R6, -RZ, R10.reuse.H0_H0 ;  /* 0x2000000aff067230 */ /* 0x100fe20000004100 */
[----:B------:R-:W-:Y:S01]  /*0370*/  FFMA R25, R21, R21, R26 ;  /* 0x0000001515197223 */ /* 0x000fe2000000001a */
[----:B------:R-:W-:-:S02]  /*0380*/  HADD2.F32 R10, -RZ, R10.H1_H1 ;  /* 0x3000000aff0a7230 */ /* 0x000fc40000004100 */
[----:B------:R-:W-:Y:S01]  /*0390*/  HADD2.F32 R23, -RZ, R7.H0_H0 ;  /* 0x20000007ff177230 */ /* 0x000fe20000004100 */
[----:B------:R-:W-:Y:S01]  /*03a0*/  FFMA R27, R6, R6, R27 ;  /* 0x00000006061b7223 */ /* 0x000fe2000000001b */
[----:B------:R-:W-:Y:S01]  /*03b0*/  FFMA R26, R22, R22, R25 ;  /* 0x00000016161a7223 */ /* 0x000fe20000000019 */
[----:B------:R-:W-:Y:S02]  /*03c0*/  HADD2.F32 R24, -RZ, R11.H0_H0 ;  /* 0x2000000bff187230 */ /* 0x000fe40000004100 */
[----:B------:R-:W-:Y:S01]  /*03d0*/  FFMA R27, R10, R10, R27 ;  /* 0x0000000a0a1b7223 */ /* 0x000fe2000000001b */
[----:B------:R-:W-:Y:S01]  /*03e0*/  HADD2.F32 R7, -RZ, R7.H1_H1 ;  /* 0x30000007ff077230 */ /* 0x000fe20000004100 */
[----:B------:R-:W-:Y:S01]  /*03f0*/  FFMA R26, R23, R23, R26 ;  /* 0x00000017171a7223 */ /* 0x000fe2000000001a */
[----:B------:R-:W-:Y:S01]  /*0400*/  HADD2.F32 R11, -RZ, R11.H1_H1 ;  /* 0x3000000bff0b7230 */ /* 0x000fe20000004100 */
[----:B------:R-:W-:Y:S02]  /*0410*/  FFMA R28, R24, R24, R27 ;  /* 0x00000018181c7223 */ /* 0x000fe4000000001b */
[----:B------:R-:W-:-:S02]  /*0420*/  FFMA R26, R7, R7, R26 ;  /* 0x00000007071a7223 */ /* 0x000fc4000000001a */
[----:B------:R-:W-:-:S03]  /*0430*/  FFMA R28, R11, R11, R28 ;  /* 0x0000000b0b1c7223 */ /* 0x000fc6000000001c */
[----:B------:R-:W0:Y:S04]  /*0440*/  SHFL.BFLY PT, R25, R26, 0x8, 0x1f ;  /* 0x0d001f001a197f89 */ /* 0x000e2800000e0000 */
[----:B------:R-:W1:Y:S01]  /*0450*/  SHFL.BFLY PT, R29, R28, 0x8, 0x1f ;  /* 0x0d001f001c1d7f89 */ /* 0x000e6200000e0000 */
[----:B0-----:R-:W-:Y:S01]  /*0460*/  FADD R27, R26, R25 ;  /* 0x000000191a1b7221 */ /* 0x001fe20000000000 */
[----:B------:R-:W-:Y:S01]  /*0470*/  FFMA R25, RZ, RZ, RZ ;  /* 0x000000ffff197223 */ /* 0x000fe200000000ff */
[----:B-1----:R-:W-:-:S03]  /*0480*/  FADD R31, R28, R29 ;  /* 0x0000001d1c1f7221 */ /* 0x002fc60000000000 */
[----:B------:R-:W0:Y:S01]  /*0490*/  SHFL.BFLY PT, R30, R27, 0x4, 0x1f ;  /* 0x0c801f001b1e7f89 */ /* 0x000e2200000e0000 */
[----:B------:R-:W-:-:S03]  /*04a0*/  FFMA R25, RZ, RZ, R25 ;  /* 0x000000ffff197223 */ /* 0x000fc60000000019 */
[----:B------:R-:W1:Y:S01]  /*04b0*/  SHFL.BFLY PT, R32, R31, 0x4, 0x1f ;  /* 0x0c801f001f207f89 */ /* 0x000e6200000e0000 */
[----:B------:R-:W-:-:S04]  /*04c0*/  FFMA R25, RZ, RZ, R25 ;  /* 0x000000ffff197223 */ /* 0x000fc80000000019 */
[----:B------:R-:W-:-:S04]  /*04d0*/  FFMA R25, RZ, RZ, R25 ;  /* 0x000000ffff197223 */ /* 0x000fc80000000019 */
[----:B------:R-:W-:-:S04]  /*04e0*/  FFMA R25, RZ, RZ, R25 ;  /* 0x000000ffff197223 */ /* 0x000fc80000000019 */
[----:B------:R-:W-:-:S04]  /*04f0*/  FFMA R26, RZ, RZ, R25 ;  /* 0x000000ffff1a7223 */ /* 0x000fc80000000019 */
[----:B------:R-:W-:Y:S01]  /*0500*/  FFMA R26, RZ, RZ, R26 ;  /* 0x000000ffff1a7223 */ /* 0x000fe2000000001a */
[----:B0-----:R-:W-:-:S03]  /*0510*/  FADD R30, R27, R30 ;  /* 0x0000001e1b1e7221 */ /* 0x001fc60000000000 */
[----:B------:R-:W-:Y:S01]  /*0520*/  FADD R27, R26, R26 ;  /* 0x0000001a1a1b7221 */ /* 0x000fe20000000000 */
[----:B-1----:R-:W-:Y:S01]  /*0530*/  FADD R32, R31, R32 ;  /* 0x000000201f207221 */ /* 0x002fe20000000000 */
[----:B------:R-:W0:Y:S02]  /*0540*/  SHFL.BFLY PT, R29, R30, 0x2, 0x1f ;  /* 0x0c401f001e1d7f89 */ /* 0x000e2400000e0000 */
[----:B------:R-:W-:Y:S02]  /*0550*/  FADD R27, R27, R27 ;  /* 0x0000001b1b1b7221 */ /* 0x000fe40000000000 */
[----:B------:R-:W1:Y:S02]  /*0560*/  SHFL.BFLY PT, R33, R32, 0x2, 0x1f ;  /* 0x0c401f0020217f89 */ /* 0x000e6400000e0000 */
[----:B------:R-:W-:-:S04]  /*0570*/  FADD R27, R27, R27 ;  /* 0x0000001b1b1b7221 */ /* 0x000fc80000000000 */
[----:B------:R-:W-:-:S04]  /*0580*/  FADD R27, R27, R27 ;  /* 0x0000001b1b1b7221 */ /* 0x000fc80000000000 */
[----:B------:R-:W-:-:S06]  /*0590*/  FADD R27, R27, c[0x0][0x178] ;  /* 0x00005e001b1b7621 */ /* 0x000fcc0000000000 */
[----:B------:R-:W2:Y:S01]  /*05a0*/  MUFU.SQRT R27, R27 ;  /* 0x0000001b001b7308 */ /* 0x000ea20000002000 */
[----:B0-----:R-:W-:Y:S01]  /*05b0*/  FADD R25, R30, R29 ;  /* 0x0000001d1e197221 */ /* 0x001fe20000000000 */
[----:B------:R-:W-:Y:S01]  /*05c0*/  MOV R29, 0x3e800000 ;  /* 0x3e800000001d7802 */ /* 0x000fe20000000f00 */
[----:B-1----:R-:W-:-:S03]  /*05d0*/  FADD R33, R32, R33 ;  /* 0x0000002120217221 */ /* 0x002fc60000000000 */
[----:B------:R-:W0:Y:S04]  /*05e0*/  SHFL.BFLY PT, R28, R25, 0x1, 0x1f ;  /* 0x0c201f00191c7f89 */ /* 0x000e2800000e0000 */
[----:B------:R-:W1:Y:S01]  /*05f0*/  SHFL.BFLY PT, R26, R33, 0x1, 0x1f ;  /* 0x0c201f00211a7f89 */ /* 0x000e6200000e0000 */
[C---:B--2---:R-:W-:Y:S02]  /*0600*/  FSETP.GT.AND P6, PT, R27.reuse, 8.50705917302346158658e+37, PT ;  /* 0x7e8000001b00780b */ /* 0x044fe40003fc4000 */
[----:B------:R-:W-:Y:S02]  /*0610*/  FSETP.GEU.AND P5, PT, R27, 1.175494350822287508e-38, PT ;  /* 0x008000001b00780b */ /* 0x000fe40003fae000 */
[----:B------:R-:W-:-:S09]  /*0620*/  FSEL R30, R29, 1, P6 ;  /* 0x3f8000001d1e7808 */ /* 0x000fd20003000000 */
[----:B------:R-:W-:Y:S02]  /*0630*/  @P6 FMUL R27, R27, 0.25 ;  /* 0x3e8000001b1b6820 */ /* 0x000fe40000400000 */
[----:B------:R-:W-:Y:S02]  /*0640*/  @!P5 FMUL R30, R30, 16777216 ;  /* 0x4b8000001e1ed820 */ /* 0x000fe40000400000 */
[----:B------:R-:W-:Y:S01]  /*0650*/  @!P5 FMUL R27, R27, 16777216 ;  /* 0x4b8000001b1bd820 */ /* 0x000fe20000400000 */
[----:B0-----:R-:W-:Y:S01]  /*0660*/  FADD R28, R25, R28 ;  /* 0x0000001c191c7221 */ /* 0x001fe20000000000 */
[----:B-1----:R-:W-:-:S03]  /*0670*/  FADD R26, R33, R26 ;  /* 0x0000001a211a7221 */ /* 0x002fc60000000000 */
[----:B------:R-:W-:Y:S01]  /*0680*/  FADD R28, R28, c[0x0][0x178] ;  /* 0x00005e001c1c7621 */ /* 0x000fe20000000000 */
[----:B------:R-:W0:Y:S01]  /*0690*/  MUFU.RCP R27, R27 ;  /* 0x0000001b001b7308 */ /* 0x000e220000001000 */
[----:B------:R-:W-:-:S07]  /*06a0*/  FADD R26, R26, c[0x0][0x178] ;  /* 0x00005e001a1a7621 */ /* 0x000fce0000000000 */
[----:B------:R-:W1:Y:S08]  /*06b0*/  MUFU.SQRT R28, R28 ;  /* 0x0000001c001c7308 */ /* 0x000e700000002000 */
[----:B------:R-:W2:Y:S01]  /*06c0*/  MUFU.SQRT R26, R26 ;  /* 0x0000001a001a7308 */ /* 0x000ea20000002000 */
[----:B0-----:R-:W-:-:S05]  /*06d0*/  FMUL R31, R27, R30 ;  /* 0x0000001e1b1f7220 */ /* 0x001fca0000400000 */
[----:B------:R-:W-:Y:S01]  /*06e0*/  STS [R18.X4+0x40], R31 ;  /* 0x0000401f12007388 */ /* 0x000fe20000004800 */
[C---:B-1----:R-:W-:Y:S02]  /*06f0*/  FSETP.GT.AND P4, PT, R28.reuse, 8.50705917302346158658e+37, PT ;  /* 0x7e8000001c00780b */ /* 0x042fe40003f84000 */
[----:B------:R-:W-:Y:S01]  /*0700*/  FSETP.GEU.AND P2, PT, R28, 1.175494350822287508e-38, PT ;  /* 0x008000001c00780b */ /* 0x000fe20003f4e000 */
[----:B------:R-:W-:Y:S01]  /*0710*/  STS [R18.X4+0x60], R31 ;  /* 0x0000601f12007388 */ /* 0x000fe20000004800 */
[C---:B------:R-:W-:Y:S02]  /*0720*/  FSEL R25, R29.reuse, 1, P4 ;  /* 0x3f8000001d197808 */ /* 0x040fe40002000000 */
[C---:B--2---:R-:W-:Y:S02]  /*0730*/  FSETP.GT.AND P3, PT, R26.reuse, 8.50705917302346158658e+37, PT ;  /* 0x7e8000001a00780b */ /* 0x044fe40003f64000 */
[----:B------:R-:W-:Y:S02]  /*0740*/  FSETP.GEU.AND P6, PT, R26, 1.175494350822287508e-38, PT ;  /* 0x008000001a00780b */ /* 0x000fe40003fce000 */
[----:B------:R-:W-:-:S03]  /*0750*/  FSEL R29, R29, 1, P3 ;  /* 0x3f8000001d1d7808 */ /* 0x000fc60001800000 */
[----:B------:R-:W-:Y:S02]  /*0760*/  @P4 FMUL R28, R28, 0.25 ;  /* 0x3e8000001c1c4820 */ /* 0x000fe40000400000 */
[----:B------:R-:W-:Y:S02]  /*0770*/  @!P2 FMUL R25, R25, 16777216 ;  /* 0x4b8000001919a820 */ /* 0x000fe40000400000 */
[----:B------:R-:W-:Y:S02]  /*0780*/  @!P2 FMUL R28, R28, 16777216 ;  /* 0x4b8000001c1ca820 */ /* 0x000fe40000400000 */
[----:B------:R-:W-:Y:S01]  /*0790*/  @P3 FMUL R26, R26, 0.25 ;  /* 0x3e8000001a1a3820 */ /* 0x000fe20000400000 */
[----:B------:R-:W-:-:S03]  /*07a0*/  ISETP.LT.U32.AND P3, PT, R13, 0x10, PT ;  /* 0x000000100d00780c */ /* 0x000fc60003f61070 */
[----:B------:R-:W0:Y:S01]  /*07b0*/  MUFU.RCP R28, R28 ;  /* 0x0000001c001c7308 */ /* 0x000e220000001000 */
[----:B------:R-:W-:Y:S01]  /*07c0*/  @!P6 FMUL R29, R29, 16777216 ;  /* 0x4b8000001d1de820 */ /* 0x000fe20000400000 */
[----:B------:R-:W-:-:S06]  /*07d0*/  @!P6 FMUL R26, R26, 16777216 ;  /* 0x4b8000001a1ae820 */ /* 0x000fcc0000400000 */
[----:B------:R-:W1:Y:S01]  /*07e0*/  MUFU.RCP R26, R26 ;  /* 0x0000001a001a7308 */ /* 0x000e620000001000 */
[----:B0-----:R-:W-:-:S04]  /*07f0*/  FMUL R30, R28, R25 ;  /* 0x000000191c1e7220 */ /* 0x001fc80000400000 */
[-C--:B------:R-:W-:Y:S01]  /*0800*/  FMUL R20, R20, R30.reuse ;  /* 0x0000001e14147220 */ /* 0x080fe20000400000 */
[-C--:B------:R-:W-:Y:S01]  /*0810*/  FMUL R17, R17, R30.reuse ;  /* 0x0000001e11117220 */ /* 0x080fe20000400000 */
[-C--:B------:R-:W-:Y:S01]  /*0820*/  FMUL R19, R19, R30.reuse ;  /* 0x0000001e13137220 */ /* 0x080fe20000400000 */
[-C--:B------:R-:W-:Y:S01]  /*0830*/  FMUL R21, R21, R30.reuse ;  /* 0x0000001e15157220 */ /* 0x080fe20000400000 */
[----:B-1----:R-:W-:Y:S01]  /*0840*/  FMUL R25, R26, R29 ;  /* 0x0000001d1a197220 */ /* 0x002fe20000400000 */
[-C--:B------:R-:W-:Y:S01]  /*0850*/  FMUL R26, R5, R30.reuse ;  /* 0x0000001e051a7220 */ /* 0x080fe20000400000 */
[-C--:B------:R-:W-:Y:S01]  /*0860*/  FMUL R22, R22, R30.reuse ;  /* 0x0000001e16167220 */ /* 0x080fe20000400000 */
[-C--:B------:R-:W-:Y:S01]  /*0870*/  FMUL R23, R23, R30.reuse ;  /* 0x0000001e17177220 */ /* 0x080fe20000400000 */
[-C--:B------:R-:W-:Y:S01]  /*0880*/  FMUL R27, R16, R25.reuse ;  /* 0x00000019101b7220 */ /* 0x080fe20000400000 */
[-C--:B------:R-:W-:Y:S01]  /*0890*/  FMUL R16, R4, R25.reuse ;  /* 0x0000001904107220 */ /* 0x080fe20000400000 */
[-C--:B------:R-:W-:Y:S01]  /*08a0*/  FMUL R9, R9, R25.reuse ;  /* 0x0000001909097220 */ /* 0x080fe20000400000 */
[----:B------:R-:W-:Y:S01]  /*08b0*/  FMUL R28, R7, R30 ;  /* 0x0000001e071c7220 */ /* 0x000fe20000400000 */
[-C--:B------:R-:W-:Y:S01]  /*08c0*/  FMUL R29, R6, R25.reuse ;  /* 0x00000019061d7220 */ /* 0x080fe20000400000 */
[----:B------:R-:W-:Y:S01]  /*08d0*/  F2FP.PACK_AB R4, R17, R20 ;  /* 0x000000141104723e */ /* 0x000fe200000000ff */
[----:B------:R-:W-:Y:S01]  /*08e0*/  STS [R18.X4], R30 ;  /* 0x0000001e12007388 */ /* 0x000fe20000004800 */
[----:B------:R-:W-:Y:S01]  /*08f0*/  F2FP.PACK_AB R9, R9, R16 ;  /* 0x000000100909723e */ /* 0x000fe200000000ff */
[----:B------:R-:W-:Y:S01]  /*0900*/  FMUL R8, R8, R25 ;  /* 0x0000001908087220 */ /* 0x000fe20000400000 */
[----:B------:R-:W-:Y:S01]  /*0910*/  IADD3 R16, P2, R15, c[0x0][0x168], RZ ;  /* 0x00005a000f107a10 */ /* 0x000fe20007f5e0ff */
[----:B------:R0:W-:Y:S01]  /*0920*/  STS [R18.X4+0x20], R25 ;  /* 0x0000201912007388 */ /* 0x0001e20000004800 */
[----:B------:R-:W-:Y:S01]  /*0930*/  F2FP.PACK_AB R5, R26, R19 ;  /* 0x000000131a05723e */ /* 0x000fe200000000ff */
[----:B------:R-:W-:Y:S01]  /*0940*/  FMUL R10, R10, R25 ;  /* 0x000000190a0a7220 */ /* 0x000fe20000400000 */
[----:B------:R-:W-:Y:S01]  /*0950*/  F2FP.PACK_AB R6, R22, R21 ;  /* 0x000000151606723e */ /* 0x000fe200000000ff */
[----:B------:R-:W-:Y:S01]  /*0960*/  FMUL R24, R24, R25 ;  /* 0x0000001918187220 */ /* 0x000fe20000400000 */
[----:B------:R-:W-:Y:S01]  /*0970*/  F2FP.PACK_AB R7, R28, R23 ;  /* 0x000000171c07723e */ /* 0x000fe200000000ff */
[----:B------:R-:W-:Y:S01]  /*0980*/  FMUL R11, R11, R25 ;  /* 0x000000190b0b7220 */ /* 0x000fe20000400000 */
[----:B------:R-:W-:-:S02]  /*0990*/  IADD3.X R17, R12, c[0x0][0x16c], RZ, P2, !PT ;  /* 0x00005b000c117a10 */ /* 0x000fc400017fe4ff */
[----:B------:R-:W-:Y:S02]  /*09a0*/  LOP3.LUT P2, RZ, R0, 0x60, RZ, 0xc0, !PT ;  /* 0x0000006000ff7812 */ /* 0x000fe4000784c0ff */
[----:B0-----:R-:W-:Y:S01]  /*09b0*/  IADD3 R18, P4, R3, c[0x0][0x168], RZ ;  /* 0x00005a0003127a10 */ /* 0x001fe20007f9e0ff */
[----:B------:R-:W-:Y:S01]  /*09c0*/  @!P1 STG.E.128 [R16.64], R4 ;  /* 0x0000000410009986 */ /* 0x000fe2000c101d04 */
[----:B------:R-:W-:Y:S02]  /*09d0*/  ISETP.LT.U32.AND.EX P1, PT, R2, RZ, !P2, P3 ;  /* 0x000000ff0200720c */ /* 0x000fe40005721130 */
[----:B------:R-:W-:Y:S02]  /*09e0*/  F2FP.PACK_AB R8, R27, R8 ;  /* 0x000000081b08723e */ /* 0x000fe400000000ff */
[----:B------:R-:W-:Y:S02]  /*09f0*/  F2FP.PACK_AB R10, R10, R29 ;  /* 0x0000001d0a0a723e */ /* 0x000fe400000000ff */
[----:B------:R-:W-:-:S02]  /*0a00*/  IADD3.X R19, R14, c[0x0][0x16c], RZ, P4, !PT ;  /* 0x00005b000e137a10 */ /* 0x000fc400027fe4ff */
[----:B------:R-:W-:-:S05]  /*0a10*/  F2FP.PACK_AB R11, R11, R24 ;  /* 0x000000180b0b723e */ /* 0x000fca00000000ff */
[----:B------:R-:W-:Y:S04]  /*0a20*/  @!P0 STG.E.128 [R18.64], R8 ;  /* 0x0000000812008986 */ /* 0x000fe8000c101d04 */
[----:B------:R-:W-:Y:S06]  /*0a30*/  BAR.SYNC 0x0 ;  /* 0x0000000000007b1d */ /* 0x000fec0000000000 */
[----:B------:R-:W-:Y:S05]  /*0a40*/  @!P1 EXIT ;  /* 0x000000000000994d */ /* 0x000fea0003800000 */
[----:B------:R-:W-:Y:S02]  /*0a50*/  LOP3.LUT R0, R0, 0x1f, RZ, 0xc0, !PT ;  /* 0x0000001f00007812 */ /* 0x000fe400078ec0ff */
[----:B------:R-:W-:-:S03]  /*0a60*/  LEA R4, P0, R13, c[0x0][0x170], 0x2 ;  /* 0x00005c000d047a11 */ /* 0x000fc600078010ff */
[----:B------:R-:W0:Y:S01]  /*0a70*/  LDS R3, [R0.X4] ;  /* 0x0000000000037984 */ /* 0x000e220000004800 */
[----:B------:R-:W-:-:S05]  /*0a80*/  LEA.HI.X R5, R13, c[0x0][0x174], R2, 0x2, P0 ;  /* 0x00005d000d057a11 */ /* 0x000fca00000f1402 */
[----:B0-----:R-:W-:Y:S01]  /*0a90*/  STG.E [R4.64], R3 ;  /* 0x0000000304007986 */ /* 0x001fe2000c101904 */
[----:B------:R-:W-:Y:S05]  /*0aa0*/  EXIT ;  /* 0x000000000000794d */ /* 0x000fea0003800000 */
.L_x_0:
[----:B------:R-:W-:-:S00]  /*0ab0*/  BRA `(.L_x_0) ;  /* 0xfffffff000007947 */ /* 0x000fc0000383ffff */
[----:B------:R-:W-:-:S00]  /*0ac0*/  NOP ;  /* 0x0000000000007918 */ /* 0x000fc00000000000 */
        /* <DEDUP_REMOVED lines=11> */
.L_x_1:


//--------------------- .nv.global.init           --------------------------
	.section	.nv.global.init,"aw",@progbits
.nv.global.init:
	.type		_$_str,@object
	.size		_$_str,(_$_str_$_2 - _$_str)
_$_str:
        /*0000*/ 	.byte	0x5f, 0x5f, 0x43, 0x55, 0x44, 0x41, 0x5f, 0x46, 0x54, 0x5a, 0x00
	.type		_$_str_$_2,@object
	.size		_$_str_$_2,(.L_1 - _$_str_$_2)
_$_str_$_2:
        /*000b*/ 	.byte	0x5f, 0x5f, 0x43, 0x55, 0x44, 0x41, 0x5f, 0x50, 0x52, 0x45, 0x43, 0x5f, 0x53, 0x51, 0x52, 0x54
        /*001b*/ 	.byte	0x00
.L_1:


//--------------------- .nv.shared.l2norm_fwd_kernel --------------------------
	.section	.nv.shared.l2norm_fwd_kernel,"aw",@nobits
	.align	16
